	.headerflags	@"EF_CUDA_TEXMODE_UNIFIED EF_CUDA_64BIT_ADDRESS EF_CUDA_ACCELERATORS EF_CUDA_SM90 EF_CUDA_VIRTUAL_SM(EF_CUDA_SM90)"
	.elftype	@"ET_EXEC"


//--------------------- .nv.info                  --------------------------
	.section	.nv.info,"",@"SHT_CUDA_INFO"
	.align	4


	//----- nvinfo : EIATTR_REGCOUNT
	.align		4
        /*0000*/ 	.byte	0x04, 0x2f
        /*0002*/ 	.short	(.L_1 - .L_0)
	.align		4
.L_0:
        /*0004*/ 	.word	index@(triton_poi_fused_mul_transpose_1)
        /*0008*/ 	.word	0x00000018


	//----- nvinfo : EIATTR_MIN_STACK_SIZE
	.align		4
.L_1:
        /*000c*/ 	.byte	0x04, 0x12
        /*000e*/ 	.short	(.L_3 - .L_2)
	.align		4
.L_2:
        /*0010*/ 	.word	index@(triton_poi_fused_mul_transpose_1)
        /*0014*/ 	.word	0x00000000


	//----- nvinfo : EIATTR_FRAME_SIZE
	.align		4
.L_3:
        /*0018*/ 	.byte	0x04, 0x11
        /*001a*/ 	.short	(.L_5 - .L_4)
	.align		4
.L_4:
        /*001c*/ 	.word	index@(triton_poi_fused_mul_transpose_1)
        /*0020*/ 	.word	0x00000000


	//----- nvinfo : EIATTR_MIN_STACK_SIZE
	.align		4
.L_5:
        /*0024*/ 	.byte	0x04, 0x12
        /*0026*/ 	.short	(.L_7 - .L_6)
	.align		4
.L_6:
        /*0028*/ 	.word	index@(triton_poi_fused_mul_transpose_1)
        /*002c*/ 	.word	0x00000000
.L_7:


//--------------------- .nv.info.triton_poi_fused_mul_transpose_1 --------------------------
	.section	.nv.info.triton_poi_fused_mul_transpose_1,"",@"SHT_CUDA_INFO"
	.sectionflags	@""
	.align	4


	//----- nvinfo : EIATTR_CUDA_API_VERSION
	.align		4
        /*0000*/ 	.byte	0x04, 0x37
        /*0002*/ 	.short	(.L_9 - .L_8)
.L_8:
        /*0004*/ 	.word	0x0000007c


	//----- nvinfo : EIATTR_KPARAM_INFO
	.align		4
.L_9:
        /*0008*/ 	.byte	0x04, 0x17
        /*000a*/ 	.short	(.L_11 - .L_10)
.L_10:
        /*000c*/ 	.word	0x00000000
        /*0010*/ 	.short	0x0005
        /*0012*/ 	.short	0x0024
        /*0014*/ 	.byte	0x00, 0xf0, 0x11, 0x00


	//----- nvinfo : EIATTR_KPARAM_INFO
	.align		4
.L_11:
        /*0018*/ 	.byte	0x04, 0x17
        /*001a*/ 	.short	(.L_13 - .L_12)
.L_12:
        /*001c*/ 	.word	0x00000000
        /*0020*/ 	.short	0x0004
        /*0022*/ 	.short	0x0020
        /*0024*/ 	.byte	0x00, 0xf0, 0x11, 0x00


	//----- nvinfo : EIATTR_KPARAM_INFO
	.align		4
.L_13:
        /*0028*/ 	.byte	0x04, 0x17
        /*002a*/ 	.short	(.L_15 - .L_14)
.L_14:
        /*002c*/ 	.word	0x00000000
        /*0030*/ 	.short	0x0003
        /*0032*/ 	.short	0x0018
        /*0034*/ 	.byte	0x00, 0xf4, 0x21, 0x00


	//----- nvinfo : EIATTR_KPARAM_INFO
	.align		4
.L_15:
        /*0038*/ 	.byte	0x04, 0x17
        /*003a*/ 	.short	(.L_17 - .L_16)
.L_16:
        /*003c*/ 	.word	0x00000000
        /*0040*/ 	.short	0x0002
        /*0042*/ 	.short	0x0010
        /*0044*/ 	.byte	0x00, 0xf4, 0x21, 0x00


	//----- nvinfo : EIATTR_KPARAM_INFO
	.align		4
.L_17:
        /*0048*/ 	.byte	0x04, 0x17
        /*004a*/ 	.short	(.L_19 - .L_18)
.L_18:
        /*004c*/ 	.word	0x00000000
        /*0050*/ 	.short	0x0001
        /*0052*/ 	.short	0x0008
        /*0054*/ 	.byte	0x00, 0xf4, 0x21, 0x00


	//----- nvinfo : EIATTR_KPARAM_INFO
	.align		4
.L_19:
        /*0058*/ 	.byte	0x04, 0x17
        /*005a*/ 	.short	(.L_21 - .L_20)
.L_20:
        /*005c*/ 	.word	0x00000000
        /*0060*/ 	.short	0x0000
        /*0062*/ 	.short	0x0000
        /*0064*/ 	.byte	0x00, 0xf4, 0x21, 0x00


	//----- nvinfo : EIATTR_SPARSE_MMA_MASK
	.align		4
.L_21:
        /*0068*/ 	.byte	0x03, 0x50
        /*006a*/ 	.short	0x0000


	//----- nvinfo : EIATTR_MAXREG_COUNT
	.align		4
        /*006c*/ 	.byte	0x03, 0x1b
        /*006e*/ 	.short	0x00ff


	//----- nvinfo : EIATTR_EXIT_INSTR_OFFSETS
	.align		4
        /*0070*/ 	.byte	0x04, 0x1c
        /*0072*/ 	.short	(.L_23 - .L_22)


	//   ....[0]....
.L_22:
        /*0074*/ 	.word	0x00000400


	//   ....[1]....
        /*0078*/ 	.word	0x00000420


	//----- nvinfo : EIATTR_REQNTID
	.align		4
.L_23:
        /*007c*/ 	.byte	0x04, 0x10
        /*007e*/ 	.short	(.L_25 - .L_24)
.L_24:
        /*0080*/ 	.word	0x00000020
        /*0084*/ 	.word	0x00000001
        /*0088*/ 	.word	0x00000001


	//----- nvinfo : EIATTR_CBANK_PARAM_SIZE
	.align		4
.L_25:
        /*008c*/ 	.byte	0x03, 0x19
        /*008e*/ 	.short	0x0028


	//----- nvinfo : EIATTR_PARAM_CBANK
	.align		4
        /*0090*/ 	.byte	0x04, 0x0a
        /*0092*/ 	.short	(.L_27 - .L_26)
	.align		4
.L_26:
        /*0094*/ 	.word	index@(.nv.constant0.triton_poi_fused_mul_transpose_1)
        /*0098*/ 	.short	0x0210
        /*009a*/ 	.short	0x0028


	//----- nvinfo : EIATTR_SW_WAR
	.align		4
.L_27:
        /*009c*/ 	.byte	0x04, 0x36
        /*009e*/ 	.short	(.L_29 - .L_28)
.L_28:
        /*00a0*/ 	.word	0x00000008
.L_29:


//--------------------- .nv.callgraph             --------------------------
	.section	.nv.callgraph,"",@"SHT_CUDA_CALLGRAPH"
	.align	4
	.sectionentsize	8
	.align		4
        /*0000*/ 	.word	0x00000000
	.align		4
        /*0004*/ 	.word	0xffffffff
	.align		4
        /*0008*/ 	.word	0x00000000
	.align		4
        /*000c*/ 	.word	0xfffffffe
	.align		4
        /*0010*/ 	.word	0x00000000
	.align		4
        /*0014*/ 	.word	0xfffffffd
	.align		4
        /*0018*/ 	.word	0x00000000
	.align		4
        /*001c*/ 	.word	0xfffffffc


//--------------------- .text.triton_poi_fused_mul_transpose_1 --------------------------
	.section	.text.triton_poi_fused_mul_transpose_1,"ax",@progbits
	.sectionflags	@"SHF_BARRIERS=1"
	.align	128
        .global         triton_poi_fused_mul_transpose_1
        .type           triton_poi_fused_mul_transpose_1,@function
        .size           triton_poi_fused_mul_transpose_1,(.L_x_1 - triton_poi_fused_mul_transpose_1)
        .other          triton_poi_fused_mul_transpose_1,@"STO_CUDA_ENTRY STV_DEFAULT"
triton_poi_fused_mul_transpose_1:
.text.triton_poi_fused_mul_transpose_1:
[----:B------:R-:W0:Y:S02]  /*0000*/  LDC R1, c[0x0][0x28] ;  /* 0x00000a00ff017b82 */ /* 0x000e240000000800 */
[----:B------:R-:W1:Y:S01]  /*0010*/  S2R R6, SR_CTAID.Y ;  /* 0x0000000000067919 */ /* 0x000e620000002600 */
[----:B------:R-:W2:Y:S01]  /*0020*/  LDC.64 R4, c[0x0][0x218] ;  /* 0x00008600ff047b82 */ /* 0x000ea20000000a00 */
[----:B------:R-:W-:Y:S01]  /*0030*/  CS2R R14, SRZ ;  /* 0x00000000000e7805 */ /* 0x000fe2000001ff00 */
[----:B------:R-:W-:Y:S01]  /*0040*/  ULDC.64 UR6, c[0x0][0x208] ;  /* 0x0000820000067ab9 */ /* 0x000fe20000000a00 */
[----:B------:R-:W3:Y:S01]  /*0050*/  S2R R18, SR_TID.X ;  /* 0x0000000000127919 */ /* 0x000ee20000002100 */
[----:B------:R-:W4:Y:S04]  /*0060*/  S2R R8, SR_CTAID.X ;  /* 0x0000000000087919 */ /* 0x000f280000002500 */
[----:B------:R-:W5:Y:S01]  /*0070*/  LDC.64 R2, c[0x0][0x210] ;  /* 0x00008400ff027b82 */ /* 0x000f620000000a00 */
[----:B-1----:R-:W-:Y:S01]  /*0080*/  IMAD.SHL.U32 R0, R6, 0x10, RZ ;  /* 0x0000001006007824 */ /* 0x002fe200078e00ff */
[----:B------:R-:W-:Y:S01]  /*0090*/  SHF.R.S32.HI R11, RZ, 0x1b, R6 ;  /* 0x0000001bff0b7819 */ /* 0x000fe20000011406 */
[----:B---3--:R-:W-:Y:S01]  /*00a0*/  IMAD.SHL.U32 R7, R18, 0x2, RZ ;  /* 0x0000000212077824 */ /* 0x008fe200078e00ff */
[----:B------:R-:W-:-:S02]  /*00b0*/  SHF.R.U32.HI R9, RZ, 0x3, R18 ;  /* 0x00000003ff097819 */ /* 0x000fc40000011612 */
[----:B------:R-:W-:Y:S01]  /*00c0*/  SGXT R11, R11, 0x1 ;  /* 0x000000010b0b781a */ /* 0x000fe20000000200 */
[----:B----4-:R-:W-:Y:S01]  /*00d0*/  IMAD.SHL.U32 R8, R8, 0x4, RZ ;  /* 0x0000000408087824 */ /* 0x010fe200078e00ff */
[----:B------:R-:W-:Y:S02]  /*00e0*/  LOP3.LUT R6, R0, 0xe, R7, 0xf8, !PT ;  /* 0x0000000e00067812 */ /* 0x000fe400078ef807 */
[----:B------:R-:W-:Y:S02]  /*00f0*/  SGXT.U32 R9, R9, 0x2 ;  /* 0x000000020909781a */ /* 0x000fe40000000000 */
[----:B------:R-:W-:Y:S02]  /*0100*/  LEA.HI R10, R11, R6, RZ, 0x2 ;  /* 0x000000060b0a7211 */ /* 0x000fe400078f10ff */
[----:B------:R-:W-:Y:S02]  /*0110*/  LOP3.LUT R11, R8, R9, RZ, 0xfc, !PT ;  /* 0x00000009080b7212 */ /* 0x000fe400078efcff */
[----:B------:R-:W-:-:S02]  /*0120*/  LOP3.LUT R13, R10, 0xfffffffc, RZ, 0xc0, !PT ;  /* 0xfffffffc0a0d7812 */ /* 0x000fc400078ec0ff */
[C---:B------:R-:W-:Y:S01]  /*0130*/  ISETP.GE.AND P0, PT, R11.reuse, 0x4, PT ;  /* 0x000000040b00780c */ /* 0x040fe20003f06270 */
[----:B------:R-:W-:Y:S01]  /*0140*/  IMAD R11, R11, 0x10, R6 ;  /* 0x000000100b0b7824 */ /* 0x000fe200078e0206 */
[C---:B------:R-:W-:Y:S01]  /*0150*/  ISETP.GE.AND P1, PT, R6.reuse, 0x10, PT ;  /* 0x000000100600780c */ /* 0x040fe20003f26270 */
[C---:B------:R-:W-:Y:S01]  /*0160*/  IMAD.IADD R13, R6.reuse, 0x1, -R13 ;  /* 0x00000001060d7824 */ /* 0x040fe200078e0a0d */
[----:B------:R-:W-:Y:S01]  /*0170*/  ISETP.LT.AND P0, PT, R6, 0x10, !P0 ;  /* 0x000000100600780c */ /* 0x000fe20004701270 */
[----:B-----5:R-:W-:-:S04]  /*0180*/  IMAD.WIDE R2, R11, 0x4, R2 ;  /* 0x000000040b027825 */ /* 0x020fc800078e0202 */
[----:B--2---:R-:W-:Y:S01]  /*0190*/  IMAD.WIDE R4, R13, 0x4, R4 ;  /* 0x000000040d047825 */ /* 0x004fe200078e0204 */
[----:B------:R-:W-:-:S05]  /*01a0*/  CS2R R12, SRZ ;  /* 0x00000000000c7805 */ /* 0x000fca000001ff00 */
[----:B------:R-:W2:Y:S04]  /*01b0*/  @!P1 LDG.E.EL.64 R14, desc[UR6][R4.64] ;  /* 0x00000006040e9981 */ /* 0x000ea8000c2e1b00 */
[----:B------:R1:W2:Y:S01]  /*01c0*/  @P0 LDG.E.EL.64 R12, desc[UR6][R2.64] ;  /* 0x00000006020c0981 */ /* 0x0002a2000c2e1b00 */
[----:B------:R-:W3:Y:S01]  /*01d0*/  S2UR UR5, SR_CgaCtaId ;  /* 0x00000000000579c3 */ /* 0x000ee20000008800 */
[----:B------:R-:W-:Y:S01]  /*01e0*/  IMAD.SHL.U32 R6, R18, 0x8, RZ ;  /* 0x0000000812067824 */ /* 0x000fe200078e00ff */
[----:B------:R-:W-:-:S04]  /*01f0*/  UMOV UR4, 0x400 ;  /* 0x0000040000047882 */ /* 0x000fc80000000000 */
[----:B------:R-:W-:Y:S02]  /*0200*/  LOP3.LUT R6, R6, 0x38, RZ, 0xc0, !PT ;  /* 0x0000003806067812 */ /* 0x000fe400078ec0ff */
[----:B------:R-:W-:Y:S01]  /*0210*/  SHF.R.U32.HI R17, RZ, 0x2, R7 ;  /* 0x00000002ff117819 */ /* 0x000fe20000011607 */
[----:B-1----:R-:W1:Y:S01]  /*0220*/  LDC.64 R2, c[0x0][0x220] ;  /* 0x00008800ff027b82 */ /* 0x002e620000000a00 */
[C---:B------:R-:W-:Y:S02]  /*0230*/  LOP3.LUT R9, R6.reuse, R9, RZ, 0xfc, !PT ;  /* 0x0000000906097212 */ /* 0x040fe400078efcff */
[C---:B------:R-:W-:Y:S02]  /*0240*/  LOP3.LUT R16, R6.reuse, 0x4, RZ, 0xfc, !PT ;  /* 0x0000000406107812 */ /* 0x040fe400078efcff */
[-C--:B------:R-:W-:Y:S02]  /*0250*/  LEA.HI R6, R6, R9.reuse, RZ, 0x1e ;  /* 0x0000000906067211 */ /* 0x080fe400078ff0ff */
[----:B------:R-:W-:Y:S01]  /*0260*/  LEA.HI R16, R16, R9, RZ, 0x1e ;  /* 0x0000000910107211 */ /* 0x000fe200078ff0ff */
[----:B------:R-:W4:Y:S01]  /*0270*/  LDC.64 R4, c[0x0][0x228] ;  /* 0x00008a00ff047b82 */ /* 0x000f220000000a00 */
[----:B---3--:R-:W-:-:S06]  /*0280*/  UPRMT UR4, UR5, 0x654, UR4 ;  /* 0x0000065405047896 */ /* 0x008fcc0008000004 */
[----:B------:R-:W-:Y:S02]  /*0290*/  LEA R16, R16, UR4, 0x2 ;  /* 0x0000000410107c11 */ /* 0x000fe4000f8e10ff */
[----:B------:R-:W-:Y:S02]  /*02a0*/  LOP3.LUT R10, R7, 0x3e, RZ, 0xc0, !PT ;  /* 0x0000003e070a7812 */ /* 0x000fe400078ec0ff */
[----:B------:R-:W-:-:S05]  /*02b0*/  SGXT.U32 R17, R17, 0x4 ;  /* 0x000000041111781a */ /* 0x000fca0000000000 */
[----:B------:R-:W-:-:S05]  /*02c0*/  IMAD.IADD R10, R10, 0x1, R17 ;  /* 0x000000010a0a7824 */ /* 0x000fca00078e0211 */
[----:B------:R-:W-:Y:S02]  /*02d0*/  LEA R10, R10, UR4, 0x2 ;  /* 0x000000040a0a7c11 */ /* 0x000fe4000f8e10ff */
[----:B------:R-:W-:Y:S02]  /*02e0*/  SHF.R.U32.HI R9, RZ, 0x1, R18 ;  /* 0x00000001ff097819 */ /* 0x000fe40000011612 */
[----:B------:R-:W-:Y:S02]  /*02f0*/  LOP3.LUT R8, R8, 0x2, R7, 0xf8, !PT ;  /* 0x0000000208087812 */ /* 0x000fe400078ef807 */
[----:B------:R-:W-:Y:S02]  /*0300*/  SGXT.U32 R9, R9, 0x4 ;  /* 0x000000040909781a */ /* 0x000fe40000000000 */
[----:B------:R-:W-:Y:S02]  /*0310*/  ISETP.GE.AND P1, PT, R8, 0x4, PT ;  /* 0x000000040800780c */ /* 0x000fe40003f26270 */
[----:B------:R-:W-:-:S04]  /*0320*/  LOP3.LUT R9, R0, R9, RZ, 0xfc, !PT ;  /* 0x0000000900097212 */ /* 0x000fc800078efcff */
[C---:B------:R-:W-:Y:S01]  /*0330*/  ISETP.LT.AND P1, PT, R9.reuse, 0x10, !P1 ;  /* 0x000000100900780c */ /* 0x040fe20004f21270 */
[----:B------:R-:W-:-:S04]  /*0340*/  IMAD R9, R9, 0x4, R8 ;  /* 0x0000000409097824 */ /* 0x000fc800078e0208 */
[----:B-1----:R-:W-:-:S04]  /*0350*/  IMAD.WIDE R2, R9, 0x4, R2 ;  /* 0x0000000409027825 */ /* 0x002fc800078e0202 */
[----:B----4-:R-:W-:-:S04]  /*0360*/  IMAD.WIDE R4, R11, 0x4, R4 ;  /* 0x000000040b047825 */ /* 0x010fc800078e0204 */
[----:B--2---:R-:W-:Y:S01]  /*0370*/  FADD R21, R15, R13 ;  /* 0x0000000d0f157221 */ /* 0x004fe20000000000 */
[----:B------:R-:W-:Y:S01]  /*0380*/  FADD R20, R14, R12 ;  /* 0x0000000c0e147221 */ /* 0x000fe20000000000 */
[----:B------:R-:W-:-:S05]  /*0390*/  LEA R13, R6, UR4, 0x2 ;  /* 0x00000004060d7c11 */ /* 0x000fca000f8e10ff */
[----:B------:R-:W-:Y:S04]  /*03a0*/  STS [R13], R20 ;  /* 0x000000140d007388 */ /* 0x000fe80000000800 */
[----:B------:R-:W-:Y:S01]  /*03b0*/  STS [R16+0x10], R21 ;  /* 0x0000101510007388 */ /* 0x000fe20000000800 */
[----:B------:R-:W-:Y:S06]  /*03c0*/  BAR.SYNC.DEFER_BLOCKING 0x0 ;  /* 0x0000000000007b1d */ /* 0x000fec0000010000 */
[----:B------:R-:W-:Y:S04]  /*03d0*/  LDS R14, [R10] ;  /* 0x000000000a0e7984 */ /* 0x000fe80000000800 */
[----:B------:R-:W1:Y:S04]  /*03e0*/  LDS R15, [R10+0x4] ;  /* 0x000004000a0f7984 */ /* 0x000e680000000800 */
[----:B-1----:R1:W-:Y:S01]  /*03f0*/  @P1 STG.E.64 desc[UR6][R2.64], R14 ;  /* 0x0000000e02001986 */ /* 0x0023e2000c101b06 */
[----:B------:R-:W-:Y:S05]  /*0400*/  @!P0 EXIT ;  /* 0x000000000000894d */ /* 0x000fea0003800000 */
[----:B------:R-:W-:Y:S01]  /*0410*/  STG.E.64 desc[UR6][R4.64], R20 ;  /* 0x0000001404007986 */ /* 0x000fe2000c101b06 */
[----:B------:R-:W-:Y:S05]  /*0420*/  EXIT ;  /* 0x000000000000794d */ /* 0x000fea0003800000 */
.L_x_0:
[----:B------:R-:W-:-:S00]  /*0430*/  BRA `(.L_x_0) ;  /* 0xfffffffc00fc7947 */ /* 0x000fc0000383ffff */
[----:B------:R-:W-:-:S00]  /*0440*/  NOP ;  /* 0x0000000000007918 */ /* 0x000fc00000000000 */
        /* <DEDUP_REMOVED lines=11> */
.L_x_1:


//--------------------- .nv.shared.triton_poi_fused_mul_transpose_1 --------------------------
	.section	.nv.shared.triton_poi_fused_mul_transpose_1,"aw",@nobits
	.sectionflags	@""
	.align	16
	.zero		1024


//--------------------- .nv.constant0.triton_poi_fused_mul_transpose_1 --------------------------
	.section	.nv.constant0.triton_poi_fused_mul_transpose_1,"a",@progbits
	.sectionflags	@""
	.align	4
.nv.constant0.triton_poi_fused_mul_transpose_1:
	.zero		568
